//
// Generated by NVIDIA NVVM Compiler
//
// Compiler Build ID: CL-36424714
// Cuda compilation tools, release 13.0, V13.0.88
// Based on NVVM 20.0.0
//

.version 9.0
.target sm_100
.address_size 64

	// .globl	_Z16parallelArraySumPdS_x
// _ZZ16parallelArraySumPdS_xE11accumulator has been demoted

.visible .entry _Z16parallelArraySumPdS_x(
	.param .u64 .ptr .align 1 _Z16parallelArraySumPdS_x_param_0,
	.param .u64 .ptr .align 1 _Z16parallelArraySumPdS_x_param_1,
	.param .u64 _Z16parallelArraySumPdS_x_param_2
)
{
	.reg .pred 	%p<21>;
	.reg .b32 	%r<15>;
	.reg .b64 	%rd<47>;
	.reg .b64 	%fd<114>;
	// demoted variable
	.shared .align 8 .b8 _ZZ16parallelArraySumPdS_xE11accumulator[8192];
	ld.param.u64 	%rd27, [_Z16parallelArraySumPdS_x_param_0];
	ld.param.u64 	%rd25, [_Z16parallelArraySumPdS_x_param_1];
	ld.param.u64 	%rd26, [_Z16parallelArraySumPdS_x_param_2];
	cvta.to.global.u64 	%rd1, %rd27;
	mov.u32 	%r3, %tid.x;
	cvt.u64.u32 	%rd2, %r3;
	setp.le.s64 	%p1, %rd26, %rd2;
	mov.f64 	%fd113, 0d0000000000000000;
	@%p1 bra 	$L__BB0_13;
	not.b64 	%rd28, %rd2;
	add.s64 	%rd29, %rd26, %rd28;
	shr.u64 	%rd30, %rd29, 10;
	add.s64 	%rd3, %rd30, 1;
	and.b64  	%rd4, %rd3, 15;
	setp.lt.u64 	%p2, %rd29, 15360;
	mov.f64 	%fd113, 0d0000000000000000;
	mov.u64 	%rd42, %rd2;
	@%p2 bra 	$L__BB0_4;
	and.b64  	%rd40, %rd3, 36028797018963952;
	shl.b64 	%rd31, %rd2, 3;
	add.s64 	%rd32, %rd31, %rd1;
	add.s64 	%rd39, %rd32, 65536;
	mov.f64 	%fd113, 0d0000000000000000;
	mov.u64 	%rd42, %rd2;
$L__BB0_3:
	.pragma "nounroll";
	ld.global.f64 	%fd18, [%rd39+-65536];
	add.f64 	%fd19, %fd113, %fd18;
	ld.global.f64 	%fd20, [%rd39+-57344];
	add.f64 	%fd21, %fd19, %fd20;
	ld.global.f64 	%fd22, [%rd39+-49152];
	add.f64 	%fd23, %fd21, %fd22;
	ld.global.f64 	%fd24, [%rd39+-40960];
	add.f64 	%fd25, %fd23, %fd24;
	ld.global.f64 	%fd26, [%rd39+-32768];
	add.f64 	%fd27, %fd25, %fd26;
	ld.global.f64 	%fd28, [%rd39+-24576];
	add.f64 	%fd29, %fd27, %fd28;
	ld.global.f64 	%fd30, [%rd39+-16384];
	add.f64 	%fd31, %fd29, %fd30;
	ld.global.f64 	%fd32, [%rd39+-8192];
	add.f64 	%fd33, %fd31, %fd32;
	ld.global.f64 	%fd34, [%rd39];
	add.f64 	%fd35, %fd33, %fd34;
	ld.global.f64 	%fd36, [%rd39+8192];
	add.f64 	%fd37, %fd35, %fd36;
	ld.global.f64 	%fd38, [%rd39+16384];
	add.f64 	%fd39, %fd37, %fd38;
	ld.global.f64 	%fd40, [%rd39+24576];
	add.f64 	%fd41, %fd39, %fd40;
	ld.global.f64 	%fd42, [%rd39+32768];
	add.f64 	%fd43, %fd41, %fd42;
	ld.global.f64 	%fd44, [%rd39+40960];
	add.f64 	%fd45, %fd43, %fd44;
	ld.global.f64 	%fd46, [%rd39+49152];
	add.f64 	%fd47, %fd45, %fd46;
	ld.global.f64 	%fd48, [%rd39+57344];
	add.f64 	%fd113, %fd47, %fd48;
	add.s64 	%rd42, %rd42, 16384;
	add.s64 	%rd40, %rd40, -16;
	add.s64 	%rd39, %rd39, 131072;
	setp.ne.s64 	%p3, %rd40, 0;
	@%p3 bra 	$L__BB0_3;
$L__BB0_4:
	setp.eq.s64 	%p4, %rd4, 0;
	@%p4 bra 	$L__BB0_13;
	and.b64  	%rd14, %rd3, 7;
	setp.lt.u64 	%p5, %rd4, 8;
	@%p5 bra 	$L__BB0_7;
	shl.b64 	%rd33, %rd42, 3;
	add.s64 	%rd34, %rd1, %rd33;
	ld.global.f64 	%fd50, [%rd34];
	add.f64 	%fd51, %fd113, %fd50;
	ld.global.f64 	%fd52, [%rd34+8192];
	add.f64 	%fd53, %fd51, %fd52;
	ld.global.f64 	%fd54, [%rd34+16384];
	add.f64 	%fd55, %fd53, %fd54;
	ld.global.f64 	%fd56, [%rd34+24576];
	add.f64 	%fd57, %fd55, %fd56;
	ld.global.f64 	%fd58, [%rd34+32768];
	add.f64 	%fd59, %fd57, %fd58;
	ld.global.f64 	%fd60, [%rd34+40960];
	add.f64 	%fd61, %fd59, %fd60;
	ld.global.f64 	%fd62, [%rd34+49152];
	add.f64 	%fd63, %fd61, %fd62;
	ld.global.f64 	%fd64, [%rd34+57344];
	add.f64 	%fd113, %fd63, %fd64;
	add.s64 	%rd42, %rd42, 8192;
$L__BB0_7:
	setp.eq.s64 	%p6, %rd14, 0;
	@%p6 bra 	$L__BB0_13;
	and.b64  	%rd45, %rd3, 3;
	setp.lt.u64 	%p7, %rd14, 4;
	@%p7 bra 	$L__BB0_10;
	shl.b64 	%rd35, %rd42, 3;
	add.s64 	%rd36, %rd1, %rd35;
	ld.global.f64 	%fd66, [%rd36];
	add.f64 	%fd67, %fd113, %fd66;
	ld.global.f64 	%fd68, [%rd36+8192];
	add.f64 	%fd69, %fd67, %fd68;
	ld.global.f64 	%fd70, [%rd36+16384];
	add.f64 	%fd71, %fd69, %fd70;
	ld.global.f64 	%fd72, [%rd36+24576];
	add.f64 	%fd113, %fd71, %fd72;
	add.s64 	%rd42, %rd42, 4096;
$L__BB0_10:
	setp.eq.s64 	%p8, %rd45, 0;
	@%p8 bra 	$L__BB0_13;
	shl.b64 	%rd37, %rd42, 3;
	add.s64 	%rd46, %rd1, %rd37;
$L__BB0_12:
	.pragma "nounroll";
	ld.global.f64 	%fd73, [%rd46];
	add.f64 	%fd113, %fd113, %fd73;
	add.s64 	%rd46, %rd46, 8192;
	add.s64 	%rd45, %rd45, -1;
	setp.ne.s64 	%p9, %rd45, 0;
	@%p9 bra 	$L__BB0_12;
$L__BB0_13:
	cvt.u32.u64 	%r4, %rd2;
	shl.b32 	%r5, %r4, 3;
	mov.u32 	%r6, _ZZ16parallelArraySumPdS_xE11accumulator;
	add.s32 	%r1, %r6, %r5;
	st.shared.f64 	[%r1], %fd113;
	bar.sync 	0;
	setp.gt.u32 	%p10, %r4, 511;
	@%p10 bra 	$L__BB0_15;
	ld.shared.f64 	%fd74, [%r1+4096];
	ld.shared.f64 	%fd75, [%r1];
	add.f64 	%fd76, %fd74, %fd75;
	st.shared.f64 	[%r1], %fd76;
$L__BB0_15:
	bar.sync 	0;
	setp.gt.u32 	%p11, %r4, 255;
	@%p11 bra 	$L__BB0_17;
	ld.shared.f64 	%fd77, [%r1+2048];
	ld.shared.f64 	%fd78, [%r1];
	add.f64 	%fd79, %fd77, %fd78;
	st.shared.f64 	[%r1], %fd79;
$L__BB0_17:
	bar.sync 	0;
	setp.gt.u32 	%p12, %r4, 127;
	@%p12 bra 	$L__BB0_19;
	ld.shared.f64 	%fd80, [%r1+1024];
	ld.shared.f64 	%fd81, [%r1];
	add.f64 	%fd82, %fd80, %fd81;
	st.shared.f64 	[%r1], %fd82;
$L__BB0_19:
	bar.sync 	0;
	setp.gt.u32 	%p13, %r4, 63;
	@%p13 bra 	$L__BB0_21;
	ld.shared.f64 	%fd83, [%r1+512];
	ld.shared.f64 	%fd84, [%r1];
	add.f64 	%fd85, %fd83, %fd84;
	st.shared.f64 	[%r1], %fd85;
$L__BB0_21:
	bar.sync 	0;
	setp.gt.u32 	%p14, %r4, 31;
	@%p14 bra 	$L__BB0_23;
	ld.shared.f64 	%fd86, [%r1+256];
	ld.shared.f64 	%fd87, [%r1];
	add.f64 	%fd88, %fd86, %fd87;
	st.shared.f64 	[%r1], %fd88;
$L__BB0_23:
	bar.sync 	0;
	setp.gt.u32 	%p15, %r4, 15;
	@%p15 bra 	$L__BB0_25;
	ld.shared.f64 	%fd89, [%r1+128];
	ld.shared.f64 	%fd90, [%r1];
	add.f64 	%fd91, %fd89, %fd90;
	st.shared.f64 	[%r1], %fd91;
$L__BB0_25:
	bar.sync 	0;
	setp.gt.u32 	%p16, %r4, 7;
	@%p16 bra 	$L__BB0_27;
	ld.shared.f64 	%fd92, [%r1+64];
	ld.shared.f64 	%fd93, [%r1];
	add.f64 	%fd94, %fd92, %fd93;
	st.shared.f64 	[%r1], %fd94;
$L__BB0_27:
	bar.sync 	0;
	setp.gt.u32 	%p17, %r4, 3;
	@%p17 bra 	$L__BB0_29;
	ld.shared.f64 	%fd95, [%r1+32];
	ld.shared.f64 	%fd96, [%r1];
	add.f64 	%fd97, %fd95, %fd96;
	st.shared.f64 	[%r1], %fd97;
$L__BB0_29:
	bar.sync 	0;
	setp.gt.u32 	%p18, %r4, 1;
	@%p18 bra 	$L__BB0_31;
	ld.shared.f64 	%fd98, [%r1+16];
	ld.shared.f64 	%fd99, [%r1];
	add.f64 	%fd100, %fd98, %fd99;
	st.shared.f64 	[%r1], %fd100;
$L__BB0_31:
	bar.sync 	0;
	setp.ne.s32 	%p19, %r4, 0;
	@%p19 bra 	$L__BB0_33;
	ld.shared.f64 	%fd101, [_ZZ16parallelArraySumPdS_xE11accumulator+8];
	ld.shared.f64 	%fd102, [%r1];
	add.f64 	%fd103, %fd101, %fd102;
	st.shared.f64 	[%r1], %fd103;
$L__BB0_33:
	setp.ne.s32 	%p20, %r4, 0;
	bar.sync 	0;
	@%p20 bra 	$L__BB0_35;
	ld.shared.f64 	%fd104, [_ZZ16parallelArraySumPdS_xE11accumulator];
	cvta.to.global.u64 	%rd38, %rd25;
	st.global.f64 	[%rd38], %fd104;
$L__BB0_35:
	ret;

}


// ===== COMPILED SASS (sm_100) =====

	.target	sm_100

	.elftype	@"ET_EXEC"


//--------------------- .note.nv.tkinfo           --------------------------
	.section	.note.nv.tkinfo,"",@"SHT_NOTE"
	.sectionflags	@"SHF_NOTE_NV_TKINFO"
	.tkinfo
        /*0018*/ 	.word	0x00000002
        /*0030*/ 	.string	""
        /*0030*/ 	.string	"ptxas"
        /*0030*/ 	.string	"Cuda compilation tools, release 13.0, V13.0.88"
        /*0030*/ 	.string	"Build cuda_13.0.r13.0/compiler.36424714_0"
        /*0030*/ 	.string	"-arch sm_100 -m 64 "



//--------------------- .note.nv.cuinfo           --------------------------
	.section	.note.nv.cuinfo,"",@"SHT_NOTE"
	.sectionflags	@"SHF_NOTE_NV_CUINFO"
        /*0018*/ 	.short	0x0002
        /*001a*/ 	.short	0x0064
        /*001c*/ 	.short	0x0082
	.zero		2


//--------------------- .nv.info                  --------------------------
	.section	.nv.info,"",@"SHT_CUDA_INFO"
	.align	4


	//----- nvinfo : EIATTR_REGCOUNT
	.align		4
        /*0000*/ 	.byte	0x04, 0x2f
        /*0002*/ 	.short	(.L_1 - .L_0)
	.align		4
.L_0:
        /*0004*/ 	.word	index@(_Z16parallelArraySumPdS_x)
        /*0008*/ 	.word	0x0000001e


	//----- nvinfo : EIATTR_FRAME_SIZE
	.align		4
.L_1:
        /*000c*/ 	.byte	0x04, 0x11
        /*000e*/ 	.short	(.L_3 - .L_2)
	.align		4
.L_2:
        /*0010*/ 	.word	index@(_Z16parallelArraySumPdS_x)
        /*0014*/ 	.word	0x00000000


	//----- nvinfo : EIATTR_MIN_STACK_SIZE
	.align		4
.L_3:
        /*0018*/ 	.byte	0x04, 0x12
        /*001a*/ 	.short	(.L_5 - .L_4)
	.align		4
.L_4:
        /*001c*/ 	.word	index@(_Z16parallelArraySumPdS_x)
        /*0020*/ 	.word	0x00000000
.L_5:


//--------------------- .nv.compat                --------------------------
	.section	.nv.compat,"",@"SHT_CUDA_COMPAT_INFO"
	.align	4
        /*0000*/ 	.byte	0x02, 0x09, 0x00, 0x00, 0x02, 0x02, 0x01, 0x00, 0x02, 0x05, 0x05, 0x00, 0x03, 0x07, 0x01, 0x01
        /*0010*/ 	.byte	0x02, 0x03, 0x00, 0x00, 0x02, 0x06, 0x01, 0x00, 0x04, 0x0b, 0x08, 0x00, 0x01, 0x00, 0x00, 0x00
        /*0020*/ 	.byte	0x00, 0x00, 0x00, 0x00


//--------------------- .nv.info._Z16parallelArraySumPdS_x --------------------------
	.section	.nv.info._Z16parallelArraySumPdS_x,"",@"SHT_CUDA_INFO"
	.sectionflags	@""
	.align	4


	//----- nvinfo : EIATTR_CUDA_API_VERSION
	.align		4
        /*0000*/ 	.byte	0x04, 0x37
        /*0002*/ 	.short	(.L_7 - .L_6)
.L_6:
        /*0004*/ 	.word	0x00000082


	//----- nvinfo : EIATTR_KPARAM_INFO
	.align		4
.L_7:
        /*0008*/ 	.byte	0x04, 0x17
        /*000a*/ 	.short	(.L_9 - .L_8)
.L_8:
        /*000c*/ 	.word	0x00000000
        /*0010*/ 	.short	0x0002
        /*0012*/ 	.short	0x0010
        /*0014*/ 	.byte	0x00, 0xf0, 0x21, 0x00


	//----- nvinfo : EIATTR_KPARAM_INFO
	.align		4
.L_9:
        /*0018*/ 	.byte	0x04, 0x17
        /*001a*/ 	.short	(.L_11 - .L_10)
.L_10:
        /*001c*/ 	.word	0x00000000
        /*0020*/ 	.short	0x0001
        /*0022*/ 	.short	0x0008
        /*0024*/ 	.byte	0x00, 0xf5, 0x21, 0x00


	//----- nvinfo : EIATTR_KPARAM_INFO
	.align		4
.L_11:
        /*0028*/ 	.byte	0x04, 0x17
        /*002a*/ 	.short	(.L_13 - .L_12)
.L_12:
        /*002c*/ 	.word	0x00000000
        /*0030*/ 	.short	0x0000
        /*0032*/ 	.short	0x0000
        /*0034*/ 	.byte	0x00, 0xf5, 0x21, 0x00


	//----- nvinfo : EIATTR_SPARSE_MMA_MASK
	.align		4
.L_13:
        /*0038*/ 	.byte	0x03, 0x50
        /*003a*/ 	.short	0x0000


	//----- nvinfo : EIATTR_MAXREG_COUNT
	.align		4
        /*003c*/ 	.byte	0x03, 0x1b
        /*003e*/ 	.short	0x00ff


	//----- nvinfo : EIATTR_NUM_BARRIERS
	.align		4
        /*0040*/ 	.byte	0x02, 0x4c
        /*0042*/ 	.byte	0x01
	.zero		1


	//----- nvinfo : EIATTR_MERCURY_ISA_VERSION
	.align		4
        /*0044*/ 	.byte	0x03, 0x5f
        /*0046*/ 	.short	0x0101


	//----- nvinfo : EIATTR_VRC_CTA_INIT_COUNT
	.align		4
        /*0048*/ 	.byte	0x02, 0x4a
	.zero		1
	.zero		1


	//----- nvinfo : EIATTR_EXIT_INSTR_OFFSETS
	.align		4
        /*004c*/ 	.byte	0x04, 0x1c
        /*004e*/ 	.short	(.L_15 - .L_14)


	//   ....[0]....
.L_14:
        /*0050*/ 	.word	0x00000d10


	//   ....[1]....
        /*0054*/ 	.word	0x00000d50


	//----- nvinfo : EIATTR_CRS_STACK_SIZE
	.align		4
.L_15:
        /*0058*/ 	.byte	0x04, 0x1e
        /*005a*/ 	.short	(.L_17 - .L_16)
.L_16:
        /*005c*/ 	.word	0x00000000


	//----- nvinfo : EIATTR_CBANK_PARAM_SIZE
	.align		4
.L_17:
        /*0060*/ 	.byte	0x03, 0x19
        /*0062*/ 	.short	0x0018


	//----- nvinfo : EIATTR_PARAM_CBANK
	.align		4
        /*0064*/ 	.byte	0x04, 0x0a
        /*0066*/ 	.short	(.L_19 - .L_18)
	.align		4
.L_18:
        /*0068*/ 	.word	index@(.nv.constant0._Z16parallelArraySumPdS_x)
        /*006c*/ 	.short	0x0380
        /*006e*/ 	.short	0x0018


	//----- nvinfo : EIATTR_SW_WAR
	.align		4
.L_19:
        /*0070*/ 	.byte	0x04, 0x36
        /*0072*/ 	.short	(.L_21 - .L_20)
.L_20:
        /*0074*/ 	.word	0x00000008
.L_21:


//--------------------- .nv.callgraph             --------------------------
	.section	.nv.callgraph,"",@"SHT_CUDA_CALLGRAPH"
	.align	4
	.sectionentsize	8
	.align		4
        /*0000*/ 	.word	0x00000000
	.align		4
        /*0004*/ 	.word	0xffffffff
	.align		4
        /*0008*/ 	.word	0x00000000
	.align		4
        /*000c*/ 	.word	0xfffffffe
	.align		4
        /*0010*/ 	.word	0x00000000
	.align		4
        /*0014*/ 	.word	0xfffffffd
	.align		4
        /*0018*/ 	.word	0x00000000
	.align		4
        /*001c*/ 	.word	0xfffffffc


//--------------------- .text._Z16parallelArraySumPdS_x --------------------------
	.section	.text._Z16parallelArraySumPdS_x,"ax",@progbits
	.align	128
        .global         _Z16parallelArraySumPdS_x
        .type           _Z16parallelArraySumPdS_x,@function
        .size           _Z16parallelArraySumPdS_x,(.L_x_9 - _Z16parallelArraySumPdS_x)
        .other          _Z16parallelArraySumPdS_x,@"STO_CUDA_ENTRY STV_DEFAULT"
_Z16parallelArraySumPdS_x:
.text._Z16parallelArraySumPdS_x:
[----:B------:R-:W-:Y:S01]  /*0000*/  LDC R1, c[0x0][0x37c] ;  /* 0x0000df00ff017b82 */ /* 0x000fe20000000800 */
[----:B------:R-:W0:Y:S07]  /*0010*/  S2R R3, SR_TID.X ;  /* 0x0000000000037919 */ /* 0x000e2e0000002100 */
[----:B------:R-:W0:Y:S01]  /*0020*/  LDC.64 R6, c[0x0][0x390] ;  /* 0x0000e400ff067b82 */ /* 0x000e220000000a00 */
[----:B------:R-:W1:Y:S01]  /*0030*/  LDCU.64 UR6, c[0x0][0x358] ;  /* 0x00006b00ff0677ac */ /* 0x000e620008000a00 */
[----:B------:R-:W-:Y:S01]  /*0040*/  BSSY.RECONVERGENT B0, `(.L_x_0) ;  /* 0x000008a000007945 */ /* 0x000fe20003800200 */
[----:B------:R-:W-:-:S02]  /*0050*/  CS2R R24, SRZ ;  /* 0x0000000000187805 */ /* 0x000fc4000001ff00 */
[----:B0-----:R-:W-:-:S04]  /*0060*/  ISETP.GE.U32.AND P0, PT, R3, R6, PT ;  /* 0x000000060300720c */ /* 0x001fc80003f06070 */
[----:B------:R-:W-:-:S13]  /*0070*/  ISETP.GE.AND.EX P0, PT, RZ, R7, PT, P0 ;  /* 0x00000007ff00720c */ /* 0x000fda0003f06300 */
[----:B-1----:R-:W-:Y:S05]  /*0080*/  @P0 BRA `(.L_x_1) ;  /* 0x0000000800140947 */ /* 0x002fea0003800000 */
[----:B------:R-:W-:Y:S01]  /*0090*/  LOP3.LUT R5, RZ, R3, RZ, 0x33, !PT ;  /* 0x00000003ff057212 */ /* 0x000fe200078e33ff */
[----:B------:R-:W-:Y:S01]  /*00a0*/  BSSY.RECONVERGENT B1, `(.L_x_2) ;  /* 0x0000042000017945 */ /* 0x000fe20003800200 */
[----:B------:R-:W-:Y:S02]  /*00b0*/  CS2R R24, SRZ ;  /* 0x0000000000187805 */ /* 0x000fe4000001ff00 */
[----:B------:R-:W-:Y:S01]  /*00c0*/  IADD3 R4, P0, PT, R5, R6, RZ ;  /* 0x0000000605047210 */ /* 0x000fe20007f1e0ff */
[----:B------:R-:W-:Y:S02]  /*00d0*/  IMAD.MOV.U32 R5, RZ, RZ, R3 ;  /* 0x000000ffff057224 */ /* 0x000fe400078e0003 */
[----:B------:R-:W-:Y:S01]  /*00e0*/  IMAD.MOV.U32 R6, RZ, RZ, RZ ;  /* 0x000000ffff067224 */ /* 0x000fe200078e00ff */
[----:B------:R-:W-:Y:S02]  /*00f0*/  IADD3.X R7, PT, PT, R7, -0x1, RZ, P0, !PT ;  /* 0xffffffff07077810 */ /* 0x000fe400007fe4ff */
[----:B------:R-:W-:-:S02]  /*0100*/  ISETP.GE.U32.AND P1, PT, R4, 0x3c00, PT ;  /* 0x00003c000400780c */ /* 0x000fc40003f26070 */
[----:B------:R-:W-:Y:S02]  /*0110*/  SHF.R.U64 R0, R4, 0xa, R7 ;  /* 0x0000000a04007819 */ /* 0x000fe40000001207 */
[----:B------:R-:W-:Y:S02]  /*0120*/  ISETP.GE.U32.AND.EX P1, PT, R7, RZ, PT, P1 ;  /* 0x000000ff0700720c */ /* 0x000fe40003f26110 */
[----:B------:R-:W-:-:S04]  /*0130*/  IADD3 R0, P2, PT, R0, 0x1, RZ ;  /* 0x0000000100007810 */ /* 0x000fc80007f5e0ff */
[----:B------:R-:W-:Y:S02]  /*0140*/  LOP3.LUT R2, R0, 0xf, RZ, 0xc0, !PT ;  /* 0x0000000f00027812 */ /* 0x000fe400078ec0ff */
[----:B------:R-:W-:Y:S02]  /*0150*/  LEA.HI.X R4, R7, RZ, RZ, 0x16, P2 ;  /* 0x000000ff07047211 */ /* 0x000fe400010fb4ff */
[----:B------:R-:W-:-:S04]  /*0160*/  ISETP.NE.U32.AND P0, PT, R2, RZ, PT ;  /* 0x000000ff0200720c */ /* 0x000fc80003f05070 */
[----:B------:R-:W-:Y:S01]  /*0170*/  ISETP.NE.AND.EX P0, PT, RZ, RZ, PT, P0 ;  /* 0x000000ffff00720c */ /* 0x000fe20003f05300 */
[----:B------:R-:W-:-:S12]  /*0180*/  @!P1 BRA `(.L_x_3) ;  /* 0x0000000000cc9947 */ /* 0x000fd80003800000 */
[----:B------:R-:W0:Y:S01]  /*0190*/  LDCU.64 UR4, c[0x0][0x380] ;  /* 0x00007000ff0477ac */ /* 0x000e220008000a00 */
[----:B------:R-:W-:Y:S01]  /*01a0*/  LOP3.LUT R4, R4, 0x7fffff, RZ, 0xc0, !PT ;  /* 0x007fffff04047812 */ /* 0x000fe200078ec0ff */
[----:B------:R-:W-:Y:S01]  /*01b0*/  IMAD.MOV.U32 R5, RZ, RZ, R3 ;  /* 0x000000ffff057224 */ /* 0x000fe200078e0003 */
[----:B------:R-:W-:Y:S01]  /*01c0*/  LOP3.LUT R7, R0, 0xfffffff0, RZ, 0xc0, !PT ;  /* 0xfffffff000077812 */ /* 0x000fe200078ec0ff */
[----:B------:R-:W-:Y:S01]  /*01d0*/  IMAD.MOV.U32 R6, RZ, RZ, RZ ;  /* 0x000000ffff067224 */ /* 0x000fe200078e00ff */
[----:B------:R-:W-:Y:S02]  /*01e0*/  CS2R R24, SRZ ;  /* 0x0000000000187805 */ /* 0x000fe4000001ff00 */
[----:B0-----:R-:W-:-:S04]  /*01f0*/  LEA R8, P1, R3, UR4, 0x3 ;  /* 0x0000000403087c11 */ /* 0x001fc8000f8218ff */
[----:B------:R-:W-:Y:S02]  /*0200*/  IADD3 R8, P2, PT, R8, 0x10000, RZ ;  /* 0x0001000008087810 */ /* 0x000fe40007f5e0ff */
[----:B------:R-:W-:-:S05]  /*0210*/  LEA.HI.X R9, R3, UR5, RZ, 0x3, P1 ;  /* 0x0000000503097c11 */ /* 0x000fca00088f1cff */
[----:B------:R-:W-:-:S07]  /*0220*/  IMAD.X R9, RZ, RZ, R9, P2 ;  /* 0x000000ffff097224 */ /* 0x000fce00010e0609 */
.L_x_4:
[----:B------:R-:W2:Y:S04]  /*0230*/  LDG.E.64 R22, desc[UR6][R8.64+-0x10000] ;  /* 0xff00000608167981 */ /* 0x000ea8000c1e1b00 */
[----:B------:R-:W3:Y:S04]  /*0240*/  LDG.E.64 R10, desc[UR6][R8.64+-0xe000] ;  /* 0xff200006080a7981 */ /* 0x000ee8000c1e1b00 */
[----:B------:R-:W4:Y:S04]  /*0250*/  LDG.E.64 R20, desc[UR6][R8.64+-0xc000] ;  /* 0xff40000608147981 */ /* 0x000f28000c1e1b00 */
[----:B------:R-:W5:Y:S04]  /*0260*/  LDG.E.64 R18, desc[UR6][R8.64+-0xa000] ;  /* 0xff60000608127981 */ /* 0x000f68000c1e1b00 */
[----:B------:R-:W5:Y:S04]  /*0270*/  LDG.E.64 R16, desc[UR6][R8.64+-0x8000] ;  /* 0xff80000608107981 */ /* 0x000f68000c1e1b00 */
[----:B------:R-:W5:Y:S04]  /*0280*/  LDG.E.64 R14, desc[UR6][R8.64+-0x6000] ;  /* 0xffa00006080e7981 */ /* 0x000f68000c1e1b00 */
[----:B------:R-:W5:Y:S01]  /*0290*/  LDG.E.64 R12, desc[UR6][R8.64+-0x4000] ;  /* 0xffc00006080c7981 */ /* 0x000f62000c1e1b00 */
[----:B--2---:R-:W-:-:S03]  /*02a0*/  DADD R22, R22, R24 ;  /* 0x0000000016167229 */ /* 0x004fc60000000018 */
[----:B------:R-:W2:Y:S05]  /*02b0*/  LDG.E.64 R24, desc[UR6][R8.64+-0x2000] ;  /* 0xffe0000608187981 */ /* 0x000eaa000c1e1b00 */
[----:B---3--:R-:W-:Y:S02]  /*02c0*/  DADD R10, R22, R10 ;  /* 0x00000000160a7229 */ /* 0x008fe4000000000a */
[----:B------:R-:W3:Y:S06]  /*02d0*/  LDG.E.64 R22, desc[UR6][R8.64] ;  /* 0x0000000608167981 */ /* 0x000eec000c1e1b00 */
[----:B----4-:R-:W-:-:S02]  /*02e0*/  DADD R20, R10, R20 ;  /* 0x000000000a147229 */ /* 0x010fc40000000014 */
[----:B------:R-:W4:Y:S06]  /*02f0*/  LDG.E.64 R10, desc[UR6][R8.64+0x2000] ;  /* 0x00200006080a7981 */ /* 0x000f2c000c1e1b00 */
[----:B-----5:R-:W-:Y:S02]  /*0300*/  DADD R18, R20, R18 ;  /* 0x0000000014127229 */ /* 0x020fe40000000012 */
[----:B------:R-:W5:Y:S06]  /*0310*/  LDG.E.64 R20, desc[UR6][R8.64+0x4000] ;  /* 0x0040000608147981 */ /* 0x000f6c000c1e1b00 */
[----:B------:R-:W-:-:S02]  /*0320*/  DADD R16, R18, R16 ;  /* 0x0000000012107229 */ /* 0x000fc40000000010 */
[----:B------:R-:W5:Y:S06]  /*0330*/  LDG.E.64 R18, desc[UR6][R8.64+0x6000] ;  /* 0x0060000608127981 */ /* 0x000f6c000c1e1b00 */
[----:B------:R-:W-:Y:S02]  /*0340*/  DADD R14, R16, R14 ;  /* 0x00000000100e7229 */ /* 0x000fe4000000000e */
[----:B------:R-:W5:Y:S06]  /*0350*/  LDG.E.64 R16, desc[UR6][R8.64+0x8000] ;  /* 0x0080000608107981 */ /* 0x000f6c000c1e1b00 */
[----:B------:R-:W-:-:S02]  /*0360*/  DADD R12, R14, R12 ;  /* 0x000000000e0c7229 */ /* 0x000fc4000000000c */
[----:B------:R-:W5:Y:S06]  /*0370*/  LDG.E.64 R14, desc[UR6][R8.64+0xa000] ;  /* 0x00a00006080e7981 */ /* 0x000f6c000c1e1b00 */
[----:B--2---:R-:W-:Y:S02]  /*0380*/  DADD R24, R12, R24 ;  /* 0x000000000c187229 */ /* 0x004fe40000000018 */
[----:B------:R-:W2:Y:S06]  /*0390*/  LDG.E.64 R12, desc[UR6][R8.64+0xc000] ;  /* 0x00c00006080c7981 */ /* 0x000eac000c1e1b00 */
[----:B---3--:R-:W-:-:S02]  /*03a0*/  DADD R22, R24, R22 ;  /* 0x0000000018167229 */ /* 0x008fc40000000016 */
[----:B------:R0:W3:Y:S01]  /*03b0*/  LDG.E.64 R24, desc[UR6][R8.64+0xe000] ;  /* 0x00e0000608187981 */ /* 0x0000e2000c1e1b00 */
[----:B------:R-:W-:Y:S02]  /*03c0*/  IADD3 R7, P1, PT, R7, -0x10, RZ ;  /* 0xfffffff007077810 */ /* 0x000fe40007f3e0ff */
[----:B------:R-:W-:Y:S02]  /*03d0*/  IADD3 R5, P2, PT, R5, 0x4000, RZ ;  /* 0x0000400005057810 */ /* 0x000fe40007f5e0ff */
[----:B------:R-:W-:Y:S01]  /*03e0*/  IADD3.X R4, PT, PT, R4, -0x1, RZ, P1, !PT ;  /* 0xffffffff04047810 */ /* 0x000fe20000ffe4ff */
[----:B----4-:R-:W-:Y:S01]  /*03f0*/  DADD R10, R22, R10 ;  /* 0x00000000160a7229 */ /* 0x010fe2000000000a */
[----:B------:R-:W-:Y:S01]  /*0400*/  ISETP.NE.U32.AND P1, PT, R7, RZ, PT ;  /* 0x000000ff0700720c */ /* 0x000fe20003f25070 */
[----:B------:R-:W-:Y:S01]  /*0410*/  IMAD.X R6, RZ, RZ, R6, P2 ;  /* 0x000000ffff067224 */ /* 0x000fe200010e0606 */
[----:B0-----:R-:W-:Y:S02]  /*0420*/  IADD3 R8, P3, PT, R8, 0x20000, RZ ;  /* 0x0002000008087810 */ /* 0x001fe40007f7e0ff */
[----:B------:R-:W-:-:S03]  /*0430*/  ISETP.NE.AND.EX P1, PT, R4, RZ, PT, P1 ;  /* 0x000000ff0400720c */ /* 0x000fc60003f25310 */
[----:B-----5:R-:W-:Y:S01]  /*0440*/  DADD R10, R10, R20 ;  /* 0x000000000a0a7229 */ /* 0x020fe20000000014 */
[----:B------:R-:W-:-:S07]  /*0450*/  IMAD.X R9, RZ, RZ, R9, P3 ;  /* 0x000000ffff097224 */ /* 0x000fce00018e0609 */
[----:B------:R-:W-:-:S08]  /*0460*/  DADD R10, R10, R18 ;  /* 0x000000000a0a7229 */ /* 0x000fd00000000012 */
[----:B------:R-:W-:-:S08]  /*0470*/  DADD R10, R10, R16 ;  /* 0x000000000a0a7229 */ /* 0x000fd00000000010 */
[----:B------:R-:W-:-:S08]  /*0480*/  DADD R10, R10, R14 ;  /* 0x000000000a0a7229 */ /* 0x000fd0000000000e */
[----:B--2---:R-:W-:-:S08]  /*0490*/  DADD R10, R10, R12 ;  /* 0x000000000a0a7229 */ /* 0x004fd0000000000c */
[----:B---3--:R-:W-:Y:S01]  /*04a0*/  DADD R24, R10, R24 ;  /* 0x000000000a187229 */ /* 0x008fe20000000018 */
[----:B------:R-:W-:Y:S10]  /*04b0*/  @P1 BRA `(.L_x_4) ;  /* 0xfffffffc005c1947 */ /* 0x000ff4000383ffff */
.L_x_3:
[----:B------:R-:W-:Y:S05]  /*04c0*/  BSYNC.RECONVERGENT B1 ;  /* 0x0000000000017941 */ /* 0x000fea0003800200 */
.L_x_2:
[----:B------:R-:W-:Y:S05]  /*04d0*/  @!P0 BRA `(.L_x_1) ;  /* 0x0000000400008947 */ /* 0x000fea0003800000 */
[----:B------:R-:W-:Y:S01]  /*04e0*/  ISETP.GE.U32.AND P0, PT, R2, 0x8, PT ;  /* 0x000000080200780c */ /* 0x000fe20003f06070 */
[----:B------:R-:W-:Y:S01]  /*04f0*/  BSSY.RECONVERGENT B1, `(.L_x_5) ;  /* 0x000001b000017945 */ /* 0x000fe20003800200 */
[----:B------:R-:W-:Y:S02]  /*0500*/  LOP3.LUT R4, R0, 0x7, RZ, 0xc0, !PT ;  /* 0x0000000700047812 */ /* 0x000fe400078ec0ff */
[----:B------:R-:W-:Y:S02]  /*0510*/  ISETP.GE.U32.AND.EX P0, PT, RZ, RZ, PT, P0 ;  /* 0x000000ffff00720c */ /* 0x000fe40003f06100 */
[----:B------:R-:W-:-:S04]  /*0520*/  ISETP.NE.U32.AND P1, PT, R4, RZ, PT ;  /* 0x000000ff0400720c */ /* 0x000fc80003f25070 */
[----:B------:R-:W-:-:S07]  /*0530*/  ISETP.NE.AND.EX P1, PT, RZ, RZ, PT, P1 ;  /* 0x000000ffff00720c */ /* 0x000fce0003f25310 */
[----:B------:R-:W-:Y:S06]  /*0540*/  @!P0 BRA `(.L_x_6) ;  /* 0x0000000000548947 */ /* 0x000fec0003800000 */
[----:B------:R-:W0:Y:S02]  /*0550*/  LDCU.64 UR4, c[0x0][0x380] ;  /* 0x00007000ff0477ac */ /* 0x000e240008000a00 */
[----:B0-----:R-:W-:-:S04]  /*0560*/  LEA R26, P0, R5, UR4, 0x3 ;  /* 0x00000004051a7c11 */ /* 0x001fc8000f8018ff */
[----:B------:R-:W-:-:S05]  /*0570*/  LEA.HI.X R27, R5, UR5, R6, 0x3, P0 ;  /* 0x00000005051b7c11 */ /* 0x000fca00080f1c06 */
[----:B------:R-:W2:Y:S04]  /*0580*/  LDG.E.64 R20, desc[UR6][R26.64] ;  /* 0x000000061a147981 */ /* 0x000ea8000c1e1b00 */
[----:B------:R-:W3:Y:S04]  /*0590*/  LDG.E.64 R18, desc[UR6][R26.64+0x2000] ;  /* 0x002000061a127981 */ /* 0x000ee8000c1e1b00 */
[----:B------:R-:W4:Y:S04]  /*05a0*/  LDG.E.64 R16, desc[UR6][R26.64+0x4000] ;  /* 0x004000061a107981 */ /* 0x000f28000c1e1b00 */
[----:B------:R-:W5:Y:S04]  /*05b0*/  LDG.E.64 R14, desc[UR6][R26.64+0x6000] ;  /* 0x006000061a0e7981 */ /* 0x000f68000c1e1b00 */
[----:B------:R-:W5:Y:S04]  /*05c0*/  LDG.E.64 R12, desc[UR6][R26.64+0x8000] ;  /* 0x008000061a0c7981 */ /* 0x000f68000c1e1b00 */
[----:B------:R-:W5:Y:S04]  /*05d0*/  LDG.E.64 R10, desc[UR6][R26.64+0xa000] ;  /* 0x00a000061a0a7981 */ /* 0x000f68000c1e1b00 */
[----:B------:R-:W5:Y:S04]  /*05e0*/  LDG.E.64 R8, desc[UR6][R26.64+0xc000] ;  /* 0x00c000061a087981 */ /* 0x000f68000c1e1b00 */
[----:B------:R-:W5:Y:S01]  /*05f0*/  LDG.E.64 R22, desc[UR6][R26.64+0xe000] ;  /* 0x00e000061a167981 */ /* 0x000f62000c1e1b00 */
[----:B------:R-:W-:-:S05]  /*0600*/  IADD3 R5, P0, PT, R5, 0x2000, RZ ;  /* 0x0000200005057810 */ /* 0x000fca0007f1e0ff */
[----:B------:R-:W-:Y:S01]  /*0610*/  IMAD.X R6, RZ, RZ, R6, P0 ;  /* 0x000000ffff067224 */ /* 0x000fe200000e0606 */
[----:B--2---:R-:W-:-:S08]  /*0620*/  DADD R20, R24, R20 ;  /* 0x0000000018147229 */ /* 0x004fd00000000014 */
[----:B---3--:R-:W-:-:S08]  /*0630*/  DADD R18, R20, R18 ;  /* 0x0000000014127229 */ /* 0x008fd00000000012 */
[----:B----4-:R-:W-:-:S08]  /*0640*/  DADD R16, R18, R16 ;  /* 0x0000000012107229 */ /* 0x010fd00000000010 */
[----:B-----5:R-:W-:-:S08]  /*0650*/  DADD R14, R16, R14 ;  /* 0x00000000100e7229 */ /* 0x020fd0000000000e */
[----:B------:R-:W-:-:S08]  /*0660*/  DADD R12, R14, R12 ;  /* 0x000000000e0c7229 */ /* 0x000fd0000000000c */
[----:B------:R-:W-:-:S08]  /*0670*/  DADD R10, R12, R10 ;  /* 0x000000000c0a7229 */ /* 0x000fd0000000000a */
[----:B------:R-:W-:-:S08]  /*0680*/  DADD R8, R10, R8 ;  /* 0x000000000a087229 */ /* 0x000fd00000000008 */
[----:B------:R-:W-:-:S11]  /*0690*/  DADD R24, R8, R22 ;  /* 0x0000000008187229 */ /* 0x000fd60000000016 */
.L_x_6:
[----:B------:R-:W-:Y:S05]  /*06a0*/  BSYNC.RECONVERGENT B1 ;  /* 0x0000000000017941 */ /* 0x000fea0003800200 */
.L_x_5:
[----:B------:R-:W-:Y:S05]  /*06b0*/  @!P1 BRA `(.L_x_1) ;  /* 0x0000000000889947 */ /* 0x000fea0003800000 */
[----:B------:R-:W-:-:S04]  /*06c0*/  ISETP.GE.U32.AND P0, PT, R4, 0x4, PT ;  /* 0x000000040400780c */ /* 0x000fc80003f06070 */
[----:B------:R-:W-:-:S13]  /*06d0*/  ISETP.GE.U32.AND.EX P0, PT, RZ, RZ, PT, P0 ;  /* 0x000000ffff00720c */ /* 0x000fda0003f06100 */
[----:B------:R-:W0:Y:S02]  /*06e0*/  @P0 LDC.64 R8, c[0x0][0x380] ;  /* 0x0000e000ff080b82 */ /* 0x000e240000000a00 */
[----:B0-----:R-:W-:-:S04]  /*06f0*/  @P0 LEA R8, P1, R5, R8, 0x3 ;  /* 0x0000000805080211 */ /* 0x001fc800078218ff */
[----:B------:R-:W-:-:S05]  /*0700*/  @P0 LEA.HI.X R9, R5, R9, R6, 0x3, P1 ;  /* 0x0000000905090211 */ /* 0x000fca00008f1c06 */
[----:B------:R-:W2:Y:S04]  /*0710*/  @P0 LDG.E.64 R10, desc[UR6][R8.64] ;  /* 0x00000006080a0981 */ /* 0x000ea8000c1e1b00 */
[----:B------:R-:W3:Y:S04]  /*0720*/  @P0 LDG.E.64 R12, desc[UR6][R8.64+0x2000] ;  /* 0x00200006080c0981 */ /* 0x000ee8000c1e1b00 */
[----:B------:R-:W4:Y:S04]  /*0730*/  @P0 LDG.E.64 R14, desc[UR6][R8.64+0x4000] ;  /* 0x00400006080e0981 */ /* 0x000f28000c1e1b00 */
[----:B------:R-:W5:Y:S01]  /*0740*/  @P0 LDG.E.64 R16, desc[UR6][R8.64+0x6000] ;  /* 0x0060000608100981 */ /* 0x000f62000c1e1b00 */
[----:B------:R-:W-:-:S02]  /*0750*/  LOP3.LUT R2, R0, 0x3, RZ, 0xc0, !PT ;  /* 0x0000000300027812 */ /* 0x000fc400078ec0ff */
[----:B------:R-:W-:Y:S02]  /*0760*/  @P0 IADD3 R5, P2, PT, R5, 0x1000, RZ ;  /* 0x0000100005050810 */ /* 0x000fe40007f5e0ff */
[----:B------:R-:W-:-:S03]  /*0770*/  ISETP.NE.U32.AND P1, PT, R2, RZ, PT ;  /* 0x000000ff0200720c */ /* 0x000fc60003f25070 */
[----:B------:R-:W-:Y:S01]  /*0780*/  @P0 IMAD.X R6, RZ, RZ, R6, P2 ;  /* 0x000000ffff060224 */ /* 0x000fe200010e0606 */
[----:B--2---:R-:W-:-:S08]  /*0790*/  @P0 DADD R10, R24, R10 ;  /* 0x00000000180a0229 */ /* 0x004fd0000000000a */
[----:B---3--:R-:W-:Y:S01]  /*07a0*/  @P0 DADD R10, R10, R12 ;  /* 0x000000000a0a0229 */ /* 0x008fe2000000000c */
[----:B------:R-:W-:-:S05]  /*07b0*/  IMAD.MOV.U32 R12, RZ, RZ, RZ ;  /* 0x000000ffff0c7224 */ /* 0x000fca00078e00ff */
[----:B------:R-:W-:Y:S02]  /*07c0*/  ISETP.NE.AND.EX P1, PT, R12, RZ, PT, P1 ;  /* 0x000000ff0c00720c */ /* 0x000fe40003f25310 */
[----:B----4-:R-:W-:-:S08]  /*07d0*/  @P0 DADD R10, R10, R14 ;  /* 0x000000000a0a0229 */ /* 0x010fd0000000000e */
[----:B-----5:R-:W-:-:S03]  /*07e0*/  @P0 DADD R24, R10, R16 ;  /* 0x000000000a180229 */ /* 0x020fc60000000010 */
[----:B------:R-:W-:Y:S08]  /*07f0*/  @!P1 BRA `(.L_x_1) ;  /* 0x0000000000389947 */ /* 0x000ff00003800000 */
[----:B------:R-:W0:Y:S02]  /*0800*/  LDCU.64 UR4, c[0x0][0x380] ;  /* 0x00007000ff0477ac */ /* 0x000e240008000a00 */
[----:B0-----:R-:W-:-:S04]  /*0810*/  LEA R0, P0, R5, UR4, 0x3 ;  /* 0x0000000405007c11 */ /* 0x001fc8000f8018ff */
[----:B------:R-:W-:-:S09]  /*0820*/  LEA.HI.X R7, R5, UR5, R6, 0x3, P0 ;  /* 0x0000000505077c11 */ /* 0x000fd200080f1c06 */
.L_x_7:
[----:B------:R-:W-:Y:S02]  /*0830*/  IMAD.MOV.U32 R4, RZ, RZ, R0 ;  /* 0x000000ffff047224 */ /* 0x000fe400078e0000 */
[----:B------:R-:W-:-:S06]  /*0840*/  IMAD.MOV.U32 R5, RZ, RZ, R7 ;  /* 0x000000ffff057224 */ /* 0x000fcc00078e0007 */
[----:B------:R-:W2:Y:S01]  /*0850*/  LDG.E.64 R4, desc[UR6][R4.64] ;  /* 0x0000000604047981 */ /* 0x000ea2000c1e1b00 */
[----:B------:R-:W-:Y:S02]  /*0860*/  IADD3 R2, P0, PT, R2, -0x1, RZ ;  /* 0xffffffff02027810 */ /* 0x000fe40007f1e0ff */
[----:B------:R-:W-:Y:S02]  /*0870*/  IADD3 R0, P1, PT, R0, 0x2000, RZ ;  /* 0x0000200000007810 */ /* 0x000fe40007f3e0ff */
[----:B------:R-:W-:Y:S02]  /*0880*/  IADD3.X R12, PT, PT, R12, -0x1, RZ, P0, !PT ;  /* 0xffffffff0c0c7810 */ /* 0x000fe400007fe4ff */
[----:B------:R-:W-:Y:S01]  /*0890*/  ISETP.NE.U32.AND P0, PT, R2, RZ, PT ;  /* 0x000000ff0200720c */ /* 0x000fe20003f05070 */
[----:B------:R-:W-:-:S03]  /*08a0*/  IMAD.X R7, RZ, RZ, R7, P1 ;  /* 0x000000ffff077224 */ /* 0x000fc600008e0607 */
[----:B------:R-:W-:Y:S01]  /*08b0*/  ISETP.NE.AND.EX P0, PT, R12, RZ, PT, P0 ;  /* 0x000000ff0c00720c */ /* 0x000fe20003f05300 */
[----:B--2---:R-:W-:-:S12]  /*08c0*/  DADD R24, R4, R24 ;  /* 0x0000000004187229 */ /* 0x004fd80000000018 */
[----:B------:R-:W-:Y:S05]  /*08d0*/  @P0 BRA `(.L_x_7) ;  /* 0xfffffffc00d40947 */ /* 0x000fea000383ffff */
.L_x_1:
[----:B------:R-:W-:Y:S05]  /*08e0*/  BSYNC.RECONVERGENT B0 ;  /* 0x0000000000007941 */ /* 0x000fea0003800200 */
.L_x_0:
[----:B------:R-:W0:Y:S01]  /*08f0*/  S2UR UR5, SR_CgaCtaId ;  /* 0x00000000000579c3 */ /* 0x000e220000008800 */
[----:B------:R-:W-:Y:S01]  /*0900*/  UMOV UR4, 0x400 ;  /* 0x0000040000047882 */ /* 0x000fe20000000000 */
[C---:B------:R-:W-:Y:S02]  /*0910*/  ISETP.GT.U32.AND P0, PT, R3.reuse, 0x1ff, PT ;  /* 0x000001ff0300780c */ /* 0x040fe40003f04070 */
[----:B------:R-:W-:Y:S01]  /*0920*/  ISETP.GT.U32.AND P1, PT, R3, 0xff, PT ;  /* 0x000000ff0300780c */ /* 0x000fe20003f24070 */
[----:B0-----:R-:W-:-:S06]  /*0930*/  ULEA UR4, UR5, UR4, 0x18 ;  /* 0x0000000405047291 */ /* 0x001fcc000f8ec0ff */
[----:B------:R-:W-:-:S05]  /*0940*/  LEA R5, R3, UR4, 0x3 ;  /* 0x0000000403057c11 */ /* 0x000fca000f8e18ff */
[----:B------:R-:W-:Y:S01]  /*0950*/  STS.64 [R5], R24 ;  /* 0x0000001805007388 */ /* 0x000fe20000000a00 */
[----:B------:R-:W-:Y:S06]  /*0960*/  BAR.SYNC.DEFER_BLOCKING 0x0 ;  /* 0x0000000000007b1d */ /* 0x000fec0000010000 */
[----:B------:R-:W-:Y:S04]  /*0970*/  @!P0 LDS.64 R6, [R5+0x1000] ;  /* 0x0010000005068984 */ /* 0x000fe80000000a00 */
[----:B------:R-:W0:Y:S02]  /*0980*/  @!P0 LDS.64 R8, [R5] ;  /* 0x0000000005088984 */ /* 0x000e240000000a00 */
[----:B0-----:R-:W-:-:S07]  /*0990*/  @!P0 DADD R6, R6, R8 ;  /* 0x0000000006068229 */ /* 0x001fce0000000008 */
[----:B------:R-:W-:Y:S01]  /*09a0*/  @!P0 STS.64 [R5], R6 ;  /* 0x0000000605008388 */ /* 0x000fe20000000a00 */
[----:B------:R-:W-:Y:S01]  /*09b0*/  BAR.SYNC.DEFER_BLOCKING 0x0 ;  /* 0x0000000000007b1d */ /* 0x000fe20000010000 */
[----:B------:R-:W-:-:S05]  /*09c0*/  ISETP.GT.U32.AND P0, PT, R3, 0x7f, PT ;  /* 0x0000007f0300780c */ /* 0x000fca0003f04070 */
        /* <DEDUP_REMOVED lines=41> */
[----:B------:R-:W-:-:S05]  /*0c60*/  ISETP.NE.AND P1, PT, R3, RZ, PT ;  /* 0x000000ff0300720c */ /* 0x000fca0003f25270 */
[----:B------:R-:W-:Y:S04]  /*0c70*/  @!P0 LDS.64 R10, [R5+0x10] ;  /* 0x00001000050a8984 */ /* 0x000fe80000000a00 */
[----:B------:R-:W0:Y:S02]  /*0c80*/  @!P0 LDS.64 R12, [R5] ;  /* 0x00000000050c8984 */ /* 0x000e240000000a00 */
[----:B0-----:R-:W-:-:S07]  /*0c90*/  @!P0 DADD R10, R10, R12 ;  /* 0x000000000a0a8229 */ /* 0x001fce000000000c */
[----:B------:R-:W-:Y:S01]  /*0ca0*/  @!P0 STS.64 [R5], R10 ;  /* 0x0000000a05008388 */ /* 0x000fe20000000a00 */
[----:B------:R-:W-:Y:S06]  /*0cb0*/  BAR.SYNC.DEFER_BLOCKING 0x0 ;  /* 0x0000000000007b1d */ /* 0x000fec0000010000 */
[----:B------:R-:W-:Y:S04]  /*0cc0*/  @!P1 LDS.64 R2, [UR4+0x8] ;  /* 0x00000804ff029984 */ /* 0x000fe80008000a00 */
[----:B------:R-:W0:Y:S02]  /*0cd0*/  @!P1 LDS.64 R6, [R5] ;  /* 0x0000000005069984 */ /* 0x000e240000000a00 */
[----:B0-----:R-:W-:-:S07]  /*0ce0*/  @!P1 DADD R2, R2, R6 ;  /* 0x0000000002029229 */ /* 0x001fce0000000006 */
[----:B------:R0:W-:Y:S01]  /*0cf0*/  @!P1 STS.64 [R5], R2 ;  /* 0x0000000205009388 */ /* 0x0001e20000000a00 */
[----:B------:R-:W-:Y:S06]  /*0d00*/  BAR.SYNC.DEFER_BLOCKING 0x0 ;  /* 0x0000000000007b1d */ /* 0x000fec0000010000 */
[----:B------:R-:W-:Y:S05]  /*0d10*/  @P1 EXIT ;  /* 0x000000000000194d */ /* 0x000fea0003800000 */
[----:B0-----:R-:W0:Y:S01]  /*0d20*/  LDS.64 R2, [UR4] ;  /* 0x00000004ff027984 */ /* 0x001e220008000a00 */
[----:B------:R-:W0:Y:S03]  /*0d30*/  LDC.64 R4, c[0x0][0x388] ;  /* 0x0000e200ff047b82 */ /* 0x000e260000000a00 */
[----:B0-----:R-:W-:Y:S01]  /*0d40*/  STG.E.64 desc[UR6][R4.64], R2 ;  /* 0x0000000204007986 */ /* 0x001fe2000c101b06 */
[----:B------:R-:W-:Y:S05]  /*0d50*/  EXIT ;  /* 0x000000000000794d */ /* 0x000fea0003800000 */
.L_x_8:
[----:B------:R-:W-:-:S00]  /*0d60*/  BRA `(.L_x_8) ;  /* 0xfffffffc00fc7947 */ /* 0x000fc0000383ffff */
[----:B------:R-:W-:-:S00]  /*0d70*/  NOP ;  /* 0x0000000000007918 */ /* 0x000fc00000000000 */
        /* <DEDUP_REMOVED lines=8> */
.L_x_9:


//--------------------- .nv.shared._Z16parallelArraySumPdS_x --------------------------
	.section	.nv.shared._Z16parallelArraySumPdS_x,"aw",@nobits
	.sectionflags	@""
	.align	8
.nv.shared._Z16parallelArraySumPdS_x:
	.zero		9216


//--------------------- .nv.shared.reserved.0     --------------------------
	.section	.nv.shared.reserved.0,"aw",@nobits
	.weak		__nv_reservedSMEM_offset_0_alias
	.size		__nv_reservedSMEM_offset_0_alias, 0, 64
	.other		__nv_reservedSMEM_offset_0_alias,@"STO_CUDA_RESERVED_SHARED STV_DEFAULT"
__nv_reservedSMEM_offset_0_alias:
	.zero		0
	.zero		64


//--------------------- .nv.constant0._Z16parallelArraySumPdS_x --------------------------
	.section	.nv.constant0._Z16parallelArraySumPdS_x,"a",@progbits
	.sectionflags	@""
	.align	4
.nv.constant0._Z16parallelArraySumPdS_x:
	.zero		920


//--------------------- SYMBOLS --------------------------

	.type		.nv.reservedSmem.offset0,@object
	.size		.nv.reservedSmem.offset0,0x4
	.type		.nv.reservedSmem.cap,@object
	.size		.nv.reservedSmem.cap,0x4
